//
// Generated by NVIDIA NVVM Compiler
//
// Compiler Build ID: CL-36424714
// Cuda compilation tools, release 13.0, V13.0.88
// Based on NVVM 20.0.0
//

.version 9.0
.target sm_100
.address_size 64

	// .globl	_Z10streamMQDBPiS_S_
// _ZZ10streamMQDBPiS_S_E2As has been demoted
// _ZZ10streamMQDBPiS_S_E2Bs has been demoted

.visible .entry _Z10streamMQDBPiS_S_(
	.param .u64 .ptr .align 1 _Z10streamMQDBPiS_S__param_0,
	.param .u64 .ptr .align 1 _Z10streamMQDBPiS_S__param_1,
	.param .u64 .ptr .align 1 _Z10streamMQDBPiS_S__param_2
)
{
	.reg .b32 	%r<67>;
	.reg .b32 	%f<32>;
	.reg .b64 	%rd<11>;
	// demoted variable
	.shared .align 4 .b8 _ZZ10streamMQDBPiS_S_E2As[1024];
	// demoted variable
	.shared .align 4 .b8 _ZZ10streamMQDBPiS_S_E2Bs[1024];
	ld.param.u64 	%rd1, [_Z10streamMQDBPiS_S__param_0];
	ld.param.u64 	%rd2, [_Z10streamMQDBPiS_S__param_1];
	ld.param.u64 	%rd3, [_Z10streamMQDBPiS_S__param_2];
	cvta.to.global.u64 	%rd4, %rd2;
	cvta.to.global.u64 	%rd5, %rd1;
	mov.u32 	%r1, %tid.x;
	mov.u32 	%r2, %tid.y;
	mov.u32 	%r3, %ntid.x;
	mad.lo.s32 	%r4, %r2, %r3, %r1;
	mul.wide.u32 	%rd6, %r4, 4;
	add.s64 	%rd7, %rd5, %rd6;
	ld.global.u32 	%r5, [%rd7];
	shl.b32 	%r6, %r2, 6;
	mov.u32 	%r7, _ZZ10streamMQDBPiS_S_E2As;
	add.s32 	%r8, %r7, %r6;
	shl.b32 	%r9, %r1, 2;
	add.s32 	%r10, %r8, %r9;
	st.shared.u32 	[%r10], %r5;
	add.s64 	%rd8, %rd4, %rd6;
	ld.global.u32 	%r11, [%rd8];
	mov.u32 	%r12, _ZZ10streamMQDBPiS_S_E2Bs;
	add.s32 	%r13, %r12, %r6;
	add.s32 	%r14, %r13, %r9;
	st.shared.u32 	[%r14], %r11;
	bar.sync 	0;
	shl.b32 	%r15, %r1, 6;
	add.s32 	%r16, %r12, %r15;
	mad.lo.s32 	%r17, %r2, -60, %r8;
	ld.shared.u32 	%r18, [%r17];
	ld.shared.u32 	%r19, [%r16];
	mul.lo.s32 	%r20, %r19, %r18;
	cvt.rn.f32.s32 	%f1, %r20;
	ld.shared.u32 	%r21, [%r17+64];
	ld.shared.u32 	%r22, [%r16+4];
	mul.lo.s32 	%r23, %r22, %r21;
	cvt.rn.f32.s32 	%f2, %r23;
	add.f32 	%f3, %f1, %f2;
	ld.shared.u32 	%r24, [%r17+128];
	ld.shared.u32 	%r25, [%r16+8];
	mul.lo.s32 	%r26, %r25, %r24;
	cvt.rn.f32.s32 	%f4, %r26;
	add.f32 	%f5, %f3, %f4;
	ld.shared.u32 	%r27, [%r17+192];
	ld.shared.u32 	%r28, [%r16+12];
	mul.lo.s32 	%r29, %r28, %r27;
	cvt.rn.f32.s32 	%f6, %r29;
	add.f32 	%f7, %f5, %f6;
	ld.shared.u32 	%r30, [%r17+256];
	ld.shared.u32 	%r31, [%r16+16];
	mul.lo.s32 	%r32, %r31, %r30;
	cvt.rn.f32.s32 	%f8, %r32;
	add.f32 	%f9, %f7, %f8;
	ld.shared.u32 	%r33, [%r17+320];
	ld.shared.u32 	%r34, [%r16+20];
	mul.lo.s32 	%r35, %r34, %r33;
	cvt.rn.f32.s32 	%f10, %r35;
	add.f32 	%f11, %f9, %f10;
	ld.shared.u32 	%r36, [%r17+384];
	ld.shared.u32 	%r37, [%r16+24];
	mul.lo.s32 	%r38, %r37, %r36;
	cvt.rn.f32.s32 	%f12, %r38;
	add.f32 	%f13, %f11, %f12;
	ld.shared.u32 	%r39, [%r17+448];
	ld.shared.u32 	%r40, [%r16+28];
	mul.lo.s32 	%r41, %r40, %r39;
	cvt.rn.f32.s32 	%f14, %r41;
	add.f32 	%f15, %f13, %f14;
	ld.shared.u32 	%r42, [%r17+512];
	ld.shared.u32 	%r43, [%r16+32];
	mul.lo.s32 	%r44, %r43, %r42;
	cvt.rn.f32.s32 	%f16, %r44;
	add.f32 	%f17, %f15, %f16;
	ld.shared.u32 	%r45, [%r17+576];
	ld.shared.u32 	%r46, [%r16+36];
	mul.lo.s32 	%r47, %r46, %r45;
	cvt.rn.f32.s32 	%f18, %r47;
	add.f32 	%f19, %f17, %f18;
	ld.shared.u32 	%r48, [%r17+640];
	ld.shared.u32 	%r49, [%r16+40];
	mul.lo.s32 	%r50, %r49, %r48;
	cvt.rn.f32.s32 	%f20, %r50;
	add.f32 	%f21, %f19, %f20;
	ld.shared.u32 	%r51, [%r17+704];
	ld.shared.u32 	%r52, [%r16+44];
	mul.lo.s32 	%r53, %r52, %r51;
	cvt.rn.f32.s32 	%f22, %r53;
	add.f32 	%f23, %f21, %f22;
	ld.shared.u32 	%r54, [%r17+768];
	ld.shared.u32 	%r55, [%r16+48];
	mul.lo.s32 	%r56, %r55, %r54;
	cvt.rn.f32.s32 	%f24, %r56;
	add.f32 	%f25, %f23, %f24;
	ld.shared.u32 	%r57, [%r17+832];
	ld.shared.u32 	%r58, [%r16+52];
	mul.lo.s32 	%r59, %r58, %r57;
	cvt.rn.f32.s32 	%f26, %r59;
	add.f32 	%f27, %f25, %f26;
	ld.shared.u32 	%r60, [%r17+896];
	ld.shared.u32 	%r61, [%r16+56];
	mul.lo.s32 	%r62, %r61, %r60;
	cvt.rn.f32.s32 	%f28, %r62;
	add.f32 	%f29, %f27, %f28;
	ld.shared.u32 	%r63, [%r17+960];
	ld.shared.u32 	%r64, [%r16+60];
	mul.lo.s32 	%r65, %r64, %r63;
	cvt.rn.f32.s32 	%f30, %r65;
	add.f32 	%f31, %f29, %f30;
	cvta.to.global.u64 	%rd9, %rd3;
	cvt.rzi.s32.f32 	%r66, %f31;
	add.s64 	%rd10, %rd9, %rd6;
	st.global.u32 	[%rd10], %r66;
	ret;

}


// ===== COMPILED SASS (sm_100) =====

	.target	sm_100

	.elftype	@"ET_EXEC"


//--------------------- .note.nv.tkinfo           --------------------------
	.section	.note.nv.tkinfo,"",@"SHT_NOTE"
	.sectionflags	@"SHF_NOTE_NV_TKINFO"
	.tkinfo
        /*0018*/ 	.word	0x00000002
        /*0030*/ 	.string	""
        /*0030*/ 	.string	"ptxas"
        /*0030*/ 	.string	"Cuda compilation tools, release 13.0, V13.0.88"
        /*0030*/ 	.string	"Build cuda_13.0.r13.0/compiler.36424714_0"
        /*0030*/ 	.string	"-arch sm_100 -m 64 "



//--------------------- .note.nv.cuinfo           --------------------------
	.section	.note.nv.cuinfo,"",@"SHT_NOTE"
	.sectionflags	@"SHF_NOTE_NV_CUINFO"
        /*0018*/ 	.short	0x0002
        /*001a*/ 	.short	0x0064
        /*001c*/ 	.short	0x0082
	.zero		2


//--------------------- .nv.info                  --------------------------
	.section	.nv.info,"",@"SHT_CUDA_INFO"
	.align	4


	//----- nvinfo : EIATTR_REGCOUNT
	.align		4
        /*0000*/ 	.byte	0x04, 0x2f
        /*0002*/ 	.short	(.L_1 - .L_0)
	.align		4
.L_0:
        /*0004*/ 	.word	index@(_Z10streamMQDBPiS_S_)
        /*0008*/ 	.word	0x0000001e


	//----- nvinfo : EIATTR_FRAME_SIZE
	.align		4
.L_1:
        /*000c*/ 	.byte	0x04, 0x11
        /*000e*/ 	.short	(.L_3 - .L_2)
	.align		4
.L_2:
        /*0010*/ 	.word	index@(_Z10streamMQDBPiS_S_)
        /*0014*/ 	.word	0x00000000


	//----- nvinfo : EIATTR_MIN_STACK_SIZE
	.align		4
.L_3:
        /*0018*/ 	.byte	0x04, 0x12
        /*001a*/ 	.short	(.L_5 - .L_4)
	.align		4
.L_4:
        /*001c*/ 	.word	index@(_Z10streamMQDBPiS_S_)
        /*0020*/ 	.word	0x00000000
.L_5:


//--------------------- .nv.compat                --------------------------
	.section	.nv.compat,"",@"SHT_CUDA_COMPAT_INFO"
	.align	4
        /*0000*/ 	.byte	0x02, 0x09, 0x00, 0x00, 0x02, 0x02, 0x01, 0x00, 0x02, 0x05, 0x05, 0x00, 0x03, 0x07, 0x01, 0x01
        /*0010*/ 	.byte	0x02, 0x03, 0x00, 0x00, 0x02, 0x06, 0x01, 0x00, 0x04, 0x0b, 0x08, 0x00, 0x09, 0x00, 0x00, 0x00
        /*0020*/ 	.byte	0x00, 0x00, 0x00, 0x00


//--------------------- .nv.info._Z10streamMQDBPiS_S_ --------------------------
	.section	.nv.info._Z10streamMQDBPiS_S_,"",@"SHT_CUDA_INFO"
	.sectionflags	@""
	.align	4


	//----- nvinfo : EIATTR_CUDA_API_VERSION
	.align		4
        /*0000*/ 	.byte	0x04, 0x37
        /*0002*/ 	.short	(.L_7 - .L_6)
.L_6:
        /*0004*/ 	.word	0x00000082


	//----- nvinfo : EIATTR_KPARAM_INFO
	.align		4
.L_7:
        /*0008*/ 	.byte	0x04, 0x17
        /*000a*/ 	.short	(.L_9 - .L_8)
.L_8:
        /*000c*/ 	.word	0x00000000
        /*0010*/ 	.short	0x0002
        /*0012*/ 	.short	0x0010
        /*0014*/ 	.byte	0x00, 0xf5, 0x21, 0x00


	//----- nvinfo : EIATTR_KPARAM_INFO
	.align		4
.L_9:
        /*0018*/ 	.byte	0x04, 0x17
        /*001a*/ 	.short	(.L_11 - .L_10)
.L_10:
        /*001c*/ 	.word	0x00000000
        /*0020*/ 	.short	0x0001
        /*0022*/ 	.short	0x0008
        /*0024*/ 	.byte	0x00, 0xf5, 0x21, 0x00


	//----- nvinfo : EIATTR_KPARAM_INFO
	.align		4
.L_11:
        /*0028*/ 	.byte	0x04, 0x17
        /*002a*/ 	.short	(.L_13 - .L_12)
.L_12:
        /*002c*/ 	.word	0x00000000
        /*0030*/ 	.short	0x0000
        /*0032*/ 	.short	0x0000
        /*0034*/ 	.byte	0x00, 0xf5, 0x21, 0x00


	//----- nvinfo : EIATTR_SPARSE_MMA_MASK
	.align		4
.L_13:
        /*0038*/ 	.byte	0x03, 0x50
        /*003a*/ 	.short	0x0000


	//----- nvinfo : EIATTR_MAXREG_COUNT
	.align		4
        /*003c*/ 	.byte	0x03, 0x1b
        /*003e*/ 	.short	0x00ff


	//----- nvinfo : EIATTR_NUM_BARRIERS
	.align		4
        /*0040*/ 	.byte	0x02, 0x4c
        /*0042*/ 	.byte	0x01
	.zero		1


	//----- nvinfo : EIATTR_MERCURY_ISA_VERSION
	.align		4
        /*0044*/ 	.byte	0x03, 0x5f
        /*0046*/ 	.short	0x0101


	//----- nvinfo : EIATTR_VRC_CTA_INIT_COUNT
	.align		4
        /*0048*/ 	.byte	0x02, 0x4a
	.zero		1
	.zero		1


	//----- nvinfo : EIATTR_EXIT_INSTR_OFFSETS
	.align		4
        /*004c*/ 	.byte	0x04, 0x1c
        /*004e*/ 	.short	(.L_15 - .L_14)


	//   ....[0]....
.L_14:
        /*0050*/ 	.word	0x00000610


	//----- nvinfo : EIATTR_CBANK_PARAM_SIZE
	.align		4
.L_15:
        /*0054*/ 	.byte	0x03, 0x19
        /*0056*/ 	.short	0x0018


	//----- nvinfo : EIATTR_PARAM_CBANK
	.align		4
        /*0058*/ 	.byte	0x04, 0x0a
        /*005a*/ 	.short	(.L_17 - .L_16)
	.align		4
.L_16:
        /*005c*/ 	.word	index@(.nv.constant0._Z10streamMQDBPiS_S_)
        /*0060*/ 	.short	0x0380
        /*0062*/ 	.short	0x0018


	//----- nvinfo : EIATTR_SW_WAR
	.align		4
.L_17:
        /*0064*/ 	.byte	0x04, 0x36
        /*0066*/ 	.short	(.L_19 - .L_18)
.L_18:
        /*0068*/ 	.word	0x00000008
.L_19:


//--------------------- .nv.callgraph             --------------------------
	.section	.nv.callgraph,"",@"SHT_CUDA_CALLGRAPH"
	.align	4
	.sectionentsize	8
	.align		4
        /*0000*/ 	.word	0x00000000
	.align		4
        /*0004*/ 	.word	0xffffffff
	.align		4
        /*0008*/ 	.word	0x00000000
	.align		4
        /*000c*/ 	.word	0xfffffffe
	.align		4
        /*0010*/ 	.word	0x00000000
	.align		4
        /*0014*/ 	.word	0xfffffffd
	.align		4
        /*0018*/ 	.word	0x00000000
	.align		4
        /*001c*/ 	.word	0xfffffffc


//--------------------- .text._Z10streamMQDBPiS_S_ --------------------------
	.section	.text._Z10streamMQDBPiS_S_,"ax",@progbits
	.align	128
        .global         _Z10streamMQDBPiS_S_
        .type           _Z10streamMQDBPiS_S_,@function
        .size           _Z10streamMQDBPiS_S_,(.L_x_1 - _Z10streamMQDBPiS_S_)
        .other          _Z10streamMQDBPiS_S_,@"STO_CUDA_ENTRY STV_DEFAULT"
_Z10streamMQDBPiS_S_:
.text._Z10streamMQDBPiS_S_:
[----:B------:R-:W-:Y:S01]  /*0000*/  LDC R1, c[0x0][0x37c] ;  /* 0x0000df00ff017b82 */ /* 0x000fe20000000800 */
[----:B------:R-:W0:Y:S07]  /*0010*/  S2R R11, SR_TID.X ;  /* 0x00000000000b7919 */ /* 0x000e2e0000002100 */
[----:B------:R-:W1:Y:S01]  /*0020*/  LDC.64 R4, c[0x0][0x380] ;  /* 0x0000e000ff047b82 */ /* 0x000e620000000a00 */
[----:B------:R-:W0:Y:S01]  /*0030*/  LDCU UR4, c[0x0][0x360] ;  /* 0x00006c00ff0477ac */ /* 0x000e220008000800 */
[----:B------:R-:W0:Y:S01]  /*0040*/  S2R R12, SR_TID.Y ;  /* 0x00000000000c7919 */ /* 0x000e220000002200 */
[----:B------:R-:W2:Y:S05]  /*0050*/  LDCU.64 UR8, c[0x0][0x358] ;  /* 0x00006b00ff0877ac */ /* 0x000eaa0008000a00 */
[----:B------:R-:W3:Y:S01]  /*0060*/  LDC.64 R6, c[0x0][0x388] ;  /* 0x0000e200ff067b82 */ /* 0x000ee20000000a00 */
[----:B0-----:R-:W-:-:S04]  /*0070*/  IMAD R2, R12, UR4, R11 ;  /* 0x000000040c027c24 */ /* 0x001fc8000f8e020b */
[----:B-1----:R-:W-:-:S04]  /*0080*/  IMAD.WIDE.U32 R4, R2, 0x4, R4 ;  /* 0x0000000402047825 */ /* 0x002fc800078e0004 */
[----:B---3--:R-:W-:Y:S01]  /*0090*/  IMAD.WIDE.U32 R6, R2, 0x4, R6 ;  /* 0x0000000402067825 */ /* 0x008fe200078e0006 */
[----:B--2---:R-:W2:Y:S04]  /*00a0*/  LDG.E R3, desc[UR8][R4.64] ;  /* 0x0000000804037981 */ /* 0x004ea8000c1e1900 */
[----:B------:R-:W3:Y:S01]  /*00b0*/  LDG.E R9, desc[UR8][R6.64] ;  /* 0x0000000806097981 */ /* 0x000ee2000c1e1900 */
[----:B------:R-:W0:Y:S01]  /*00c0*/  S2UR UR6, SR_CgaCtaId ;  /* 0x00000000000679c3 */ /* 0x000e220000008800 */
[----:B------:R-:W-:Y:S02]  /*00d0*/  UMOV UR4, 0x400 ;  /* 0x0000040000047882 */ /* 0x000fe40000000000 */
[----:B------:R-:W-:Y:S02]  /*00e0*/  UIADD3 UR5, UPT, UPT, UR4, 0x400, URZ ;  /* 0x0000040004057890 */ /* 0x000fe4000fffe0ff */
[----:B0-----:R-:W-:-:S02]  /*00f0*/  ULEA UR4, UR6, UR4, 0x18 ;  /* 0x0000000406047291 */ /* 0x001fc4000f8ec0ff */
[----:B------:R-:W-:-:S04]  /*0100*/  ULEA UR5, UR6, UR5, 0x18 ;  /* 0x0000000506057291 */ /* 0x000fc8000f8ec0ff */
[C---:B------:R-:W-:Y:S02]  /*0110*/  LEA R0, R12.reuse, UR4, 0x6 ;  /* 0x000000040c007c11 */ /* 0x040fe4000f8e30ff */
[C---:B------:R-:W-:Y:S02]  /*0120*/  LEA R10, R12.reuse, UR5, 0x6 ;  /* 0x000000050c0a7c11 */ /* 0x040fe4000f8e30ff */
[C---:B------:R-:W-:Y:S01]  /*0130*/  LEA R8, R11.reuse, R0, 0x2 ;  /* 0x000000000b087211 */ /* 0x040fe200078e10ff */
[----:B------:R-:W-:Y:S01]  /*0140*/  IMAD R0, R12, -0x3c, R0 ;  /* 0xffffffc40c007824 */ /* 0x000fe200078e0200 */
[C---:B------:R-:W-:Y:S02]  /*0150*/  LEA R10, R11.reuse, R10, 0x2 ;  /* 0x0000000a0b0a7211 */ /* 0x040fe400078e10ff */
[----:B------:R-:W-:Y:S01]  /*0160*/  LEA R22, R11, UR5, 0x6 ;  /* 0x000000050b167c11 */ /* 0x000fe2000f8e30ff */
[----:B--2---:R-:W-:Y:S04]  /*0170*/  STS [R8], R3 ;  /* 0x0000000308007388 */ /* 0x004fe80000000800 */
[----:B---3--:R-:W-:Y:S01]  /*0180*/  STS [R10], R9 ;  /* 0x000000090a007388 */ /* 0x008fe20000000800 */
[----:B------:R-:W-:Y:S06]  /*0190*/  BAR.SYNC.DEFER_BLOCKING 0x0 ;  /* 0x0000000000007b1d */ /* 0x000fec0000010000 */
[----:B------:R-:W-:Y:S04]  /*01a0*/  LDS.128 R12, [R22] ;  /* 0x00000000160c7984 */ /* 0x000fe80000000c00 */
[----:B------:R-:W0:Y:S04]  /*01b0*/  LDS R18, [R0+0x40] ;  /* 0x0000400000127984 */ /* 0x000e280000000800 */
[----:B------:R-:W1:Y:S04]  /*01c0*/  LDS R11, [R0] ;  /* 0x00000000000b7984 */ /* 0x000e680000000800 */
[----:B------:R-:W2:Y:S04]  /*01d0*/  LDS R21, [R0+0x80] ;  /* 0x0000800000157984 */ /* 0x000ea80000000800 */
[----:B------:R-:W3:Y:S04]  /*01e0*/  LDS R24, [R0+0xc0] ;  /* 0x0000c00000187984 */ /* 0x000ee80000000800 */
[----:B------:R-:W-:Y:S04]  /*01f0*/  LDS R17, [R0+0x100] ;  /* 0x0001000000117984 */ /* 0x000fe80000000800 */
[----:B------:R-:W4:Y:S04]  /*0200*/  LDS.128 R4, [R22+0x10] ;  /* 0x0000100016047984 */ /* 0x000f280000000c00 */
[----:B------:R-:W5:Y:S04]  /*0210*/  LDS R16, [R0+0x140] ;  /* 0x0001400000107984 */ /* 0x000f680000000800 */
[----:B------:R-:W5:Y:S04]  /*0220*/  LDS R3, [R0+0x180] ;  /* 0x0001800000037984 */ /* 0x000f680000000800 */
[----:B------:R-:W-:Y:S04]  /*0230*/  LDS R19, [R0+0x200] ;  /* 0x0002000000137984 */ /* 0x000fe80000000800 */
[----:B------:R-:W-:Y:S01]  /*0240*/  LDS R20, [R0+0x240] ;  /* 0x0002400000147984 */ /* 0x000fe20000000800 */
[----:B0-----:R-:W-:-:S03]  /*0250*/  IMAD R13, R18, R13, RZ ;  /* 0x0000000d120d7224 */ /* 0x001fc600078e02ff */
[----:B------:R-:W-:Y:S01]  /*0260*/  LDS R23, [R0+0x300] ;  /* 0x0003000000177984 */ /* 0x000fe20000000800 */
[----:B-1----:R-:W-:-:S03]  /*0270*/  IMAD R12, R11, R12, RZ ;  /* 0x0000000c0b0c7224 */ /* 0x002fc600078e02ff */
[----:B------:R-:W0:Y:S01]  /*0280*/  LDS R18, [R0+0x1c0] ;  /* 0x0001c00000127984 */ /* 0x000e220000000800 */
[----:B------:R-:W-:Y:S01]  /*0290*/  I2FP.F32.S32 R13, R13 ;  /* 0x0000000d000d7245 */ /* 0x000fe20000201400 */
[----:B--2---:R-:W-:Y:S02]  /*02a0*/  IMAD R14, R21, R14, RZ ;  /* 0x0000000e150e7224 */ /* 0x004fe400078e02ff */
[----:B------:R-:W1:Y:S01]  /*02b0*/  LDS.128 R8, [R22+0x20] ;  /* 0x0000200016087984 */ /* 0x000e620000000c00 */
[----:B------:R-:W-:Y:S01]  /*02c0*/  I2FP.F32.S32 R12, R12 ;  /* 0x0000000c000c7245 */ /* 0x000fe20000201400 */
[----:B---3--:R-:W-:Y:S02]  /*02d0*/  IMAD R15, R24, R15, RZ ;  /* 0x0000000f180f7224 */ /* 0x008fe400078e02ff */
[----:B------:R-:W2:Y:S02]  /*02e0*/  LDS R21, [R0+0x280] ;  /* 0x0002800000157984 */ /* 0x000ea40000000800 */
[----:B------:R-:W-:Y:S01]  /*02f0*/  FADD R12, R12, R13 ;  /* 0x0000000d0c0c7221 */ /* 0x000fe20000000000 */
[----:B------:R-:W-:Y:S01]  /*0300*/  I2FP.F32.S32 R13, R14 ;  /* 0x0000000e000d7245 */ /* 0x000fe20000201400 */
[----:B------:R-:W3:Y:S01]  /*0310*/  LDS R24, [R0+0x2c0] ;  /* 0x0002c00000187984 */ /* 0x000ee20000000800 */
[----:B------:R-:W-:Y:S01]  /*0320*/  I2FP.F32.S32 R26, R15 ;  /* 0x0000000f001a7245 */ /* 0x000fe20000201400 */
[----:B----4-:R-:W-:-:S02]  /*0330*/  IMAD R27, R17, R4, RZ ;  /* 0x00000004111b7224 */ /* 0x010fc400078e02ff */
[----:B------:R-:W-:Y:S01]  /*0340*/  FADD R25, R12, R13 ;  /* 0x0000000d0c197221 */ /* 0x000fe20000000000 */
[----:B------:R-:W-:Y:S01]  /*0350*/  LDS R17, [R0+0x380] ;  /* 0x0003800000117984 */ /* 0x000fe20000000800 */
[----:B-----5:R-:W-:Y:S02]  /*0360*/  IMAD R5, R16, R5, RZ ;  /* 0x0000000510057224 */ /* 0x020fe400078e02ff */
[----:B------:R-:W-:Y:S01]  /*0370*/  FADD R25, R25, R26 ;  /* 0x0000001a19197221 */ /* 0x000fe20000000000 */
[----:B------:R-:W4:Y:S01]  /*0380*/  LDS.128 R12, [R22+0x30] ;  /* 0x00003000160c7984 */ /* 0x000f220000000c00 */
[----:B------:R-:W-:Y:S01]  /*0390*/  I2FP.F32.S32 R16, R27 ;  /* 0x0000001b00107245 */ /* 0x000fe20000201400 */
[----:B------:R-:W-:Y:S01]  /*03a0*/  IMAD R3, R3, R6, RZ ;  /* 0x0000000603037224 */ /* 0x000fe200078e02ff */
[----:B------:R-:W-:Y:S01]  /*03b0*/  I2FP.F32.S32 R5, R5 ;  /* 0x0000000500057245 */ /* 0x000fe20000201400 */
[----:B------:R-:W5:Y:S02]  /*03c0*/  LDS R26, [R0+0x340] ;  /* 0x00034000001a7984 */ /* 0x000f640000000800 */
[----:B------:R-:W-:Y:S01]  /*03d0*/  FADD R16, R25, R16 ;  /* 0x0000001019107221 */ /* 0x000fe20000000000 */
[----:B------:R-:W-:Y:S01]  /*03e0*/  I2FP.F32.S32 R6, R3 ;  /* 0x0000000300067245 */ /* 0x000fe20000201400 */
[----:B------:R2:W5:Y:S02]  /*03f0*/  LDS R4, [R0+0x3c0] ;  /* 0x0003c00000047984 */ /* 0x0005640000000800 */
[----:B------:R-:W-:-:S04]  /*0400*/  FADD R5, R16, R5 ;  /* 0x0000000510057221 */ /* 0x000fc80000000000 */
[----:B------:R-:W-:Y:S01]  /*0410*/  FADD R5, R5, R6 ;  /* 0x0000000605057221 */ /* 0x000fe20000000000 */
[----:B0-----:R-:W-:Y:S02]  /*0420*/  IMAD R7, R18, R7, RZ ;  /* 0x0000000712077224 */ /* 0x001fe400078e02ff */
[----:B-1----:R-:W-:-:S03]  /*0430*/  IMAD R19, R19, R8, RZ ;  /* 0x0000000813137224 */ /* 0x002fc600078e02ff */
[----:B------:R-:W-:Y:S01]  /*0440*/  I2FP.F32.S32 R8, R7 ;  /* 0x0000000700087245 */ /* 0x000fe20000201400 */
[----:B------:R-:W-:Y:S02]  /*0450*/  IMAD R9, R20, R9, RZ ;  /* 0x0000000914097224 */ /* 0x000fe400078e02ff */
[----:B--2---:R-:W-:Y:S01]  /*0460*/  IMAD R10, R21, R10, RZ ;  /* 0x0000000a150a7224 */ /* 0x004fe200078e02ff */
[----:B------:R-:W-:Y:S01]  /*0470*/  I2FP.F32.S32 R0, R19 ;  /* 0x0000001300007245 */ /* 0x000fe20000201400 */
[----:B------:R-:W-:Y:S01]  /*0480*/  FADD R5, R5, R8 ;  /* 0x0000000805057221 */ /* 0x000fe20000000000 */
[----:B------:R-:W-:Y:S01]  /*0490*/  I2FP.F32.S32 R9, R9 ;  /* 0x0000000900097245 */ /* 0x000fe20000201400 */
[----:B---3--:R-:W-:Y:S01]  /*04a0*/  IMAD R11, R24, R11, RZ ;  /* 0x0000000b180b7224 */ /* 0x008fe200078e02ff */
[----:B------:R-:W-:Y:S01]  /*04b0*/  I2FP.F32.S32 R3, R10 ;  /* 0x0000000a00037245 */ /* 0x000fe20000201400 */
[----:B------:R-:W-:-:S03]  /*04c0*/  FADD R0, R5, R0 ;  /* 0x0000000005007221 */ /* 0x000fc60000000000 */
[----:B------:R-:W-:Y:S01]  /*04d0*/  I2FP.F32.S32 R11, R11 ;  /* 0x0000000b000b7245 */ /* 0x000fe20000201400 */
[----:B------:R-:W-:Y:S01]  /*04e0*/  FADD R0, R0, R9 ;  /* 0x0000000900007221 */ /* 0x000fe20000000000 */
[----:B----4-:R-:W-:-:S03]  /*04f0*/  IMAD R12, R23, R12, RZ ;  /* 0x0000000c170c7224 */ /* 0x010fc600078e02ff */
[----:B------:R-:W-:Y:S01]  /*0500*/  FADD R0, R0, R3 ;  /* 0x0000000300007221 */ /* 0x000fe20000000000 */
[----:B------:R-:W-:Y:S02]  /*0510*/  IMAD R14, R17, R14, RZ ;  /* 0x0000000e110e7224 */ /* 0x000fe400078e02ff */
[----:B-----5:R-:W-:Y:S01]  /*0520*/  IMAD R13, R26, R13, RZ ;  /* 0x0000000d1a0d7224 */ /* 0x020fe200078e02ff */
[----:B------:R-:W-:Y:S01]  /*0530*/  I2FP.F32.S32 R3, R12 ;  /* 0x0000000c00037245 */ /* 0x000fe20000201400 */
[----:B------:R-:W-:Y:S01]  /*0540*/  FADD R0, R0, R11 ;  /* 0x0000000b00007221 */ /* 0x000fe20000000000 */
[----:B------:R-:W-:Y:S02]  /*0550*/  IMAD R15, R4, R15, RZ ;  /* 0x0000000f040f7224 */ /* 0x000fe400078e02ff */
[----:B------:R-:W-:Y:S01]  /*0560*/  I2FP.F32.S32 R13, R13 ;  /* 0x0000000d000d7245 */ /* 0x000fe20000201400 */
[----:B------:R-:W-:Y:S01]  /*0570*/  FADD R0, R0, R3 ;  /* 0x0000000300007221 */ /* 0x000fe20000000000 */
[----:B------:R-:W0:Y:S01]  /*0580*/  LDC.64 R4, c[0x0][0x390] ;  /* 0x0000e400ff047b82 */ /* 0x000e220000000a00 */
[----:B------:R-:W-:-:S02]  /*0590*/  I2FP.F32.S32 R3, R14 ;  /* 0x0000000e00037245 */ /* 0x000fc40000201400 */
[----:B------:R-:W-:Y:S01]  /*05a0*/  FADD R0, R0, R13 ;  /* 0x0000000d00007221 */ /* 0x000fe20000000000 */
[----:B------:R-:W-:-:S03]  /*05b0*/  I2FP.F32.S32 R15, R15 ;  /* 0x0000000f000f7245 */ /* 0x000fc60000201400 */
[----:B------:R-:W-:-:S04]  /*05c0*/  FADD R0, R0, R3 ;  /* 0x0000000300007221 */ /* 0x000fc80000000000 */
[----:B------:R-:W-:-:S04]  /*05d0*/  FADD R0, R0, R15 ;  /* 0x0000000f00007221 */ /* 0x000fc80000000000 */
[----:B------:R-:W1:Y:S01]  /*05e0*/  F2I.TRUNC.NTZ R7, R0 ;  /* 0x0000000000077305 */ /* 0x000e62000020f100 */
[----:B0-----:R-:W-:-:S05]  /*05f0*/  IMAD.WIDE.U32 R2, R2, 0x4, R4 ;  /* 0x0000000402027825 */ /* 0x001fca00078e0004 */
[----:B-1----:R-:W-:Y:S01]  /*0600*/  STG.E desc[UR8][R2.64], R7 ;  /* 0x0000000702007986 */ /* 0x002fe2000c101908 */
[----:B------:R-:W-:Y:S05]  /*0610*/  EXIT ;  /* 0x000000000000794d */ /* 0x000fea0003800000 */
.L_x_0:
[----:B------:R-:W-:-:S00]  /*0620*/  BRA `(.L_x_0) ;  /* 0xfffffffc00fc7947 */ /* 0x000fc0000383ffff */
[----:B------:R-:W-:-:S00]  /*0630*/  NOP ;  /* 0x0000000000007918 */ /* 0x000fc00000000000 */
        /* <DEDUP_REMOVED lines=12> */
.L_x_1:


//--------------------- .nv.shared._Z10streamMQDBPiS_S_ --------------------------
	.section	.nv.shared._Z10streamMQDBPiS_S_,"aw",@nobits
	.sectionflags	@""
	.align	4
.nv.shared._Z10streamMQDBPiS_S_:
	.zero		3072


//--------------------- .nv.shared.reserved.0     --------------------------
	.section	.nv.shared.reserved.0,"aw",@nobits
	.weak		__nv_reservedSMEM_offset_0_alias
	.size		__nv_reservedSMEM_offset_0_alias, 0, 64
	.other		__nv_reservedSMEM_offset_0_alias,@"STO_CUDA_RESERVED_SHARED STV_DEFAULT"
__nv_reservedSMEM_offset_0_alias:
	.zero		0
	.zero		64


//--------------------- .nv.constant0._Z10streamMQDBPiS_S_ --------------------------
	.section	.nv.constant0._Z10streamMQDBPiS_S_,"a",@progbits
	.sectionflags	@""
	.align	4
.nv.constant0._Z10streamMQDBPiS_S_:
	.zero		920


//--------------------- SYMBOLS --------------------------

	.type		.nv.reservedSmem.offset0,@object
	.size		.nv.reservedSmem.offset0,0x4
	.type		.nv.reservedSmem.cap,@object
	.size		.nv.reservedSmem.cap,0x4
